	.headerflags	@"EF_CUDA_TEXMODE_UNIFIED EF_CUDA_64BIT_ADDRESS EF_CUDA_ACCELERATORS EF_CUDA_SM90 EF_CUDA_VIRTUAL_SM(EF_CUDA_SM90)"
	.elftype	@"ET_EXEC"


//--------------------- .nv.info                  --------------------------
	.section	.nv.info,"",@"SHT_CUDA_INFO"
	.align	4


	//----- nvinfo : EIATTR_REGCOUNT
	.align		4
        /*0000*/ 	.byte	0x04, 0x2f
        /*0002*/ 	.short	(.L_3 - .L_2)
	.align		4
.L_2:
        /*0004*/ 	.word	index@(triton_poi_fused__native_batch_norm_legit_no_training_relu_34)
        /*0008*/ 	.word	0x00000020


	//----- nvinfo : EIATTR_MIN_STACK_SIZE
	.align		4
.L_3:
        /*000c*/ 	.byte	0x04, 0x12
        /*000e*/ 	.short	(.L_5 - .L_4)
	.align		4
.L_4:
        /*0010*/ 	.word	index@(triton_poi_fused__native_batch_norm_legit_no_training_relu_34)
        /*0014*/ 	.word	0x00000000


	//----- nvinfo : EIATTR_FRAME_SIZE
	.align		4
.L_5:
        /*0018*/ 	.byte	0x04, 0x11
        /*001a*/ 	.short	(.L_7 - .L_6)
	.align		4
.L_6:
        /*001c*/ 	.word	index@(triton_poi_fused__native_batch_norm_legit_no_training_relu_34)
        /*0020*/ 	.word	0x00000000


	//----- nvinfo : EIATTR_MIN_STACK_SIZE
	.align		4
.L_7:
        /*0024*/ 	.byte	0x04, 0x12
        /*0026*/ 	.short	(.L_9 - .L_8)
	.align		4
.L_8:
        /*0028*/ 	.word	index@(triton_poi_fused__native_batch_norm_legit_no_training_relu_34)
        /*002c*/ 	.word	0x00000000
.L_9:


//--------------------- .nv.info.triton_poi_fused__native_batch_norm_legit_no_training_relu_34 --------------------------
	.section	.nv.info.triton_poi_fused__native_batch_norm_legit_no_training_relu_34,"",@"SHT_CUDA_INFO"
	.sectionflags	@""
	.align	4


	//----- nvinfo : EIATTR_CUDA_API_VERSION
	.align		4
        /*0000*/ 	.byte	0x04, 0x37
        /*0002*/ 	.short	(.L_11 - .L_10)
.L_10:
        /*0004*/ 	.word	0x0000007c


	//----- nvinfo : EIATTR_KPARAM_INFO
	.align		4
.L_11:
        /*0008*/ 	.byte	0x04, 0x17
        /*000a*/ 	.short	(.L_13 - .L_12)
.L_12:
        /*000c*/ 	.word	0x00000000
        /*0010*/ 	.short	0x0007
        /*0012*/ 	.short	0x0034
        /*0014*/ 	.byte	0x00, 0xf0, 0x11, 0x00


	//----- nvinfo : EIATTR_KPARAM_INFO
	.align		4
.L_13:
        /*0018*/ 	.byte	0x04, 0x17
        /*001a*/ 	.short	(.L_15 - .L_14)
.L_14:
        /*001c*/ 	.word	0x00000000
        /*0020*/ 	.short	0x0006
        /*0022*/ 	.short	0x0030
        /*0024*/ 	.byte	0x00, 0xf0, 0x11, 0x00


	//----- nvinfo : EIATTR_KPARAM_INFO
	.align		4
.L_15:
        /*0028*/ 	.byte	0x04, 0x17
        /*002a*/ 	.short	(.L_17 - .L_16)
.L_16:
        /*002c*/ 	.word	0x00000000
        /*0030*/ 	.short	0x0005
        /*0032*/ 	.short	0x0028
        /*0034*/ 	.byte	0x00, 0xf4, 0x21, 0x00


	//----- nvinfo : EIATTR_KPARAM_INFO
	.align		4
.L_17:
        /*0038*/ 	.byte	0x04, 0x17
        /*003a*/ 	.short	(.L_19 - .L_18)
.L_18:
        /*003c*/ 	.word	0x00000000
        /*0040*/ 	.short	0x0004
        /*0042*/ 	.short	0x0020
        /*0044*/ 	.byte	0x00, 0xf4, 0x21, 0x00


	//----- nvinfo : EIATTR_KPARAM_INFO
	.align		4
.L_19:
        /*0048*/ 	.byte	0x04, 0x17
        /*004a*/ 	.short	(.L_21 - .L_20)
.L_20:
        /*004c*/ 	.word	0x00000000
        /*0050*/ 	.short	0x0003
        /*0052*/ 	.short	0x0018
        /*0054*/ 	.byte	0x00, 0xf4, 0x21, 0x00


	//----- nvinfo : EIATTR_KPARAM_INFO
	.align		4
.L_21:
        /*0058*/ 	.byte	0x04, 0x17
        /*005a*/ 	.short	(.L_23 - .L_22)
.L_22:
        /*005c*/ 	.word	0x00000000
        /*0060*/ 	.short	0x0002
        /*0062*/ 	.short	0x0010
        /*0064*/ 	.byte	0x00, 0xf4, 0x21, 0x00


	//----- nvinfo : EIATTR_KPARAM_INFO
	.align		4
.L_23:
        /*0068*/ 	.byte	0x04, 0x17
        /*006a*/ 	.short	(.L_25 - .L_24)
.L_24:
        /*006c*/ 	.word	0x00000000
        /*0070*/ 	.short	0x0001
        /*0072*/ 	.short	0x0008
        /*0074*/ 	.byte	0x00, 0xf4, 0x21, 0x00


	//----- nvinfo : EIATTR_KPARAM_INFO
	.align		4
.L_25:
        /*0078*/ 	.byte	0x04, 0x17
        /*007a*/ 	.short	(.L_27 - .L_26)
.L_26:
        /*007c*/ 	.word	0x00000000
        /*0080*/ 	.short	0x0000
        /*0082*/ 	.short	0x0000
        /*0084*/ 	.byte	0x00, 0xf4, 0x21, 0x00


	//----- nvinfo : EIATTR_SPARSE_MMA_MASK
	.align		4
.L_27:
        /*0088*/ 	.byte	0x03, 0x50
        /*008a*/ 	.short	0x0000


	//----- nvinfo : EIATTR_MAXREG_COUNT
	.align		4
        /*008c*/ 	.byte	0x03, 0x1b
        /*008e*/ 	.short	0x00ff


	//----- nvinfo : EIATTR_EXIT_INSTR_OFFSETS
	.align		4
        /*0090*/ 	.byte	0x04, 0x1c
        /*0092*/ 	.short	(.L_29 - .L_28)


	//   ....[0]....
.L_28:
        /*0094*/ 	.word	0x00000bd0


	//   ....[1]....
        /*0098*/ 	.word	0x00000ca0


	//----- nvinfo : EIATTR_REQNTID
	.align		4
.L_29:
        /*009c*/ 	.byte	0x04, 0x10
        /*009e*/ 	.short	(.L_31 - .L_30)
.L_30:
        /*00a0*/ 	.word	0x00000080
        /*00a4*/ 	.word	0x00000001
        /*00a8*/ 	.word	0x00000001


	//----- nvinfo : EIATTR_CBANK_PARAM_SIZE
	.align		4
.L_31:
        /*00ac*/ 	.byte	0x03, 0x19
        /*00ae*/ 	.short	0x0038


	//----- nvinfo : EIATTR_PARAM_CBANK
	.align		4
        /*00b0*/ 	.byte	0x04, 0x0a
        /*00b2*/ 	.short	(.L_33 - .L_32)
	.align		4
.L_32:
        /*00b4*/ 	.word	index@(.nv.constant0.triton_poi_fused__native_batch_norm_legit_no_training_relu_34)
        /*00b8*/ 	.short	0x0210
        /*00ba*/ 	.short	0x0038


	//----- nvinfo : EIATTR_SW_WAR
	.align		4
.L_33:
        /*00bc*/ 	.byte	0x04, 0x36
        /*00be*/ 	.short	(.L_35 - .L_34)
.L_34:
        /*00c0*/ 	.word	0x00000008
.L_35:


//--------------------- .nv.callgraph             --------------------------
	.section	.nv.callgraph,"",@"SHT_CUDA_CALLGRAPH"
	.align	4
	.sectionentsize	8
	.align		4
        /*0000*/ 	.word	0x00000000
	.align		4
        /*0004*/ 	.word	0xffffffff
	.align		4
        /*0008*/ 	.word	0x00000000
	.align		4
        /*000c*/ 	.word	0xfffffffe
	.align		4
        /*0010*/ 	.word	0x00000000
	.align		4
        /*0014*/ 	.word	0xfffffffd
	.align		4
        /*0018*/ 	.word	0x00000000
	.align		4
        /*001c*/ 	.word	0xfffffffc


//--------------------- .nv.constant4             --------------------------
	.section	.nv.constant4,"a",@progbits
	.align	8
	.align		8
.nv.constant4:
        /*0000*/ 	.dword	_$_str
	.align		8
        /*0008*/ 	.dword	_$_str_$_2


//--------------------- .text.triton_poi_fused__native_batch_norm_legit_no_training_relu_34 --------------------------
	.section	.text.triton_poi_fused__native_batch_norm_legit_no_training_relu_34,"ax",@progbits
	.sectionflags	@"SHF_BARRIERS=1"
	.align	128
        .global         triton_poi_fused__native_batch_norm_legit_no_training_relu_34
        .type           triton_poi_fused__native_batch_norm_legit_no_training_relu_34,@function
        .size           triton_poi_fused__native_batch_norm_legit_no_training_relu_34,(.L_x_1 - triton_poi_fused__native_batch_norm_legit_no_training_relu_34)
        .other          triton_poi_fused__native_batch_norm_legit_no_training_relu_34,@"STO_CUDA_ENTRY STV_DEFAULT"
triton_poi_fused__native_batch_norm_legit_no_training_relu_34:
.text.triton_poi_fused__native_batch_norm_legit_no_training_relu_34:
[----:B------:R-:W0:Y:S01]  /*0000*/  LDC R1, c[0x0][0x28] ;  /* 0x00000a00ff017b82 */ /* 0x000e220000000800 */
[----:B------:R-:W1:Y:S07]  /*0010*/  S2R R2, SR_CTAID.Y ;  /* 0x0000000000027919 */ /* 0x000e6e0000002600 */
[----:B------:R-:W2:Y:S01]  /*0020*/  LDC.64 R8, c[0x0][0x220] ;  /* 0x00008800ff087b82 */ /* 0x000ea20000000a00 */
[----:B------:R-:W-:Y:S01]  /*0030*/  CS2R R6, SRZ ;  /* 0x0000000000067805 */ /* 0x000fe2000001ff00 */
[----:B------:R-:W-:Y:S01]  /*0040*/  ULDC.64 UR6, c[0x0][0x208] ;  /* 0x0000820000067ab9 */ /* 0x000fe20000000a00 */
[----:B------:R-:W3:Y:S01]  /*0050*/  S2R R10, SR_TID.X ;  /* 0x00000000000a7919 */ /* 0x000ee20000002100 */
[----:B------:R-:W4:Y:S04]  /*0060*/  S2R R11, SR_CTAID.X ;  /* 0x00000000000b7919 */ /* 0x000f280000002500 */
[----:B------:R-:W5:Y:S08]  /*0070*/  LDC.64 R24, c[0x0][0x210] ;  /* 0x00008400ff187b82 */ /* 0x000f700000000a00 */
[----:B------:R-:W4:Y:S01]  /*0080*/  LDC.64 R26, c[0x0][0x218] ;  /* 0x00008600ff1a7b82 */ /* 0x000f220000000a00 */
[----:B-1----:R-:W-:-:S02]  /*0090*/  IMAD.SHL.U32 R2, R2, 0x20, RZ ;  /* 0x0000002002027824 */ /* 0x002fc400078e00ff */
[----:B---3--:R-:W-:-:S05]  /*00a0*/  IMAD.SHL.U32 R3, R10, 0x4, RZ ;  /* 0x000000040a037824 */ /* 0x008fca00078e00ff */
[----:B------:R-:W-:-:S04]  /*00b0*/  LOP3.LUT R20, R2, 0x1c, R3, 0xf8, !PT ;  /* 0x0000001c02147812 */ /* 0x000fc800078ef803 */
[C---:B------:R-:W-:Y:S01]  /*00c0*/  ISETP.GE.AND P0, PT, R20.reuse, 0x600, PT ;  /* 0x000006001400780c */ /* 0x040fe20003f06270 */
[----:B------:R-:W-:-:S05]  /*00d0*/  IMAD.HI R0, R20, 0x2aaaaaab, RZ ;  /* 0x2aaaaaab14007827 */ /* 0x000fca00078e02ff */
[----:B------:R-:W-:-:S04]  /*00e0*/  SHF.R.U32.HI R5, RZ, 0x1f, R0 ;  /* 0x0000001fff057819 */ /* 0x000fc80000011600 */
[----:B------:R-:W-:Y:S02]  /*00f0*/  LEA.HI.SX32 R13, R0, R5, 0x1a ;  /* 0x00000005000d7211 */ /* 0x000fe400078fd2ff */
[----:B------:R-:W-:-:S03]  /*0100*/  CS2R R4, SRZ ;  /* 0x0000000000047805 */ /* 0x000fc6000001ff00 */
[----:B------:R-:W-:-:S04]  /*0110*/  IMAD R20, R13, -0x180, R20 ;  /* 0xfffffe800d147824 */ /* 0x000fc800078e0214 */
[----:B--2---:R-:W-:-:S05]  /*0120*/  IMAD.WIDE R8, R20, 0x4, R8 ;  /* 0x0000000414087825 */ /* 0x004fca00078e0208 */
[----:B------:R1:W2:Y:S01]  /*0130*/  @!P0 LDG.E.EL.128 R4, desc[UR6][R8.64] ;  /* 0x0000000608048981 */ /* 0x0002a2000c2e1d00 */
[----:B------:R-:W-:Y:S01]  /*0140*/  SHF.R.U32.HI R21, RZ, 0x3, R10 ;  /* 0x00000003ff157819 */ /* 0x000fe2000001160a */
[----:B----4-:R-:W-:Y:S01]  /*0150*/  IMAD.SHL.U32 R0, R11, 0x20, RZ ;  /* 0x000000200b007824 */ /* 0x010fe200078e00ff */
[----:B------:R-:W-:Y:S01]  /*0160*/  CS2R R14, SRZ ;  /* 0x00000000000e7805 */ /* 0x000fe2000001ff00 */
[----:B------:R-:W-:Y:S01]  /*0170*/  IMAD R13, R13, 0x3600, R20 ;  /* 0x000036000d0d7824 */ /* 0x000fe200078e0214 */
[----:B------:R-:W-:Y:S02]  /*0180*/  SGXT.U32 R21, R21, 0x4 ;  /* 0x000000041515781a */ /* 0x000fe40000000000 */
[----:B------:R-:W-:Y:S01]  /*0190*/  CS2R R18, SRZ ;  /* 0x0000000000127805 */ /* 0x000fe2000001ff00 */
[----:B0-----:R-:W-:Y:S01]  /*01a0*/  IMAD.WIDE R26, R20, 0x4, R26 ;  /* 0x00000004141a7825 */ /* 0x001fe200078e021a */
[----:B------:R-:W-:Y:S02]  /*01b0*/  LOP3.LUT R10, R0, R21, RZ, 0xfc, !PT ;  /* 0x00000015000a7212 */ /* 0x000fe400078efcff */
[----:B-1----:R-:W-:-:S02]  /*01c0*/  CS2R R8, SRZ ;  /* 0x0000000000087805 */ /* 0x002fc4000001ff00 */
[----:B------:R-:W-:Y:S02]  /*01d0*/  LOP3.LUT R11, R0, 0x10, R21, 0xfe, !PT ;  /* 0x00000010000b7812 */ /* 0x000fe400078efe15 */
[C---:B------:R-:W-:Y:S01]  /*01e0*/  ISETP.LT.AND P1, PT, R10.reuse, 0x24, !P0 ;  /* 0x000000240a00780c */ /* 0x040fe20004721270 */
[--C-:B------:R-:W-:Y:S01]  /*01f0*/  IMAD R23, R10, 0x180, R13.reuse ;  /* 0x000001800a177824 */ /* 0x100fe200078e020d */
[C---:B------:R-:W-:Y:S01]  /*0200*/  ISETP.LT.AND P2, PT, R11.reuse, 0x24, !P0 ;  /* 0x000000240b00780c */ /* 0x040fe20004741270 */
[----:B------:R-:W-:Y:S01]  /*0210*/  IMAD R17, R11, 0x180, R13 ;  /* 0x000001800b117824 */ /* 0x000fe200078e020d */
[----:B------:R-:W-:Y:S01]  /*0220*/  CS2R R10, SRZ ;  /* 0x00000000000a7805 */ /* 0x000fe2000001ff00 */
[----:B-----5:R-:W-:Y:S01]  /*0230*/  IMAD.WIDE R22, R23, 0x4, R24 ;  /* 0x0000000417167825 */ /* 0x020fe200078e0218 */
[----:B------:R-:W-:-:S03]  /*0240*/  CS2R R12, SRZ ;  /* 0x00000000000c7805 */ /* 0x000fc6000001ff00 */
[----:B------:R-:W-:Y:S01]  /*0250*/  IMAD.WIDE R24, R17, 0x4, R24 ;  /* 0x0000000411187825 */ /* 0x000fe200078e0218 */
[----:B------:R-:W-:Y:S02]  /*0260*/  CS2R R16, SRZ ;  /* 0x0000000000107805 */ /* 0x000fe4000001ff00 */
[----:B------:R0:W3:Y:S04]  /*0270*/  @!P0 LDG.E.EL.128 R12, desc[UR6][R26.64] ;  /* 0x000000061a0c8981 */ /* 0x0000e8000c2e1d00 */
[----:B------:R1:W3:Y:S04]  /*0280*/  @P1 LDG.E.EL.128 R8, desc[UR6][R22.64] ;  /* 0x0000000616081981 */ /* 0x0002e8000c2e1d00 */
[----:B------:R4:W5:Y:S01]  /*0290*/  @P2 LDG.E.EL.128 R16, desc[UR6][R24.64] ;  /* 0x0000000618102981 */ /* 0x000962000c2e1d00 */
[----:B0-----:R-:W0:Y:S01]  /*02a0*/  LDC.64 R26, c[0x0][0x228] ;  /* 0x00008a00ff1a7b82 */ /* 0x001e220000000a00 */
[----:B--2---:R-:W-:-:S04]  /*02b0*/  FADD R4, R4, 0.0010000000474974513054 ;  /* 0x3a83126f04047421 */ /* 0x004fc80000000000 */
[----:B------:R-:W2:Y:S01]  /*02c0*/  MUFU.SQRT R28, R4 ;  /* 0x00000004001c7308 */ /* 0x000ea20000002000 */
[----:B-1----:R-:W-:Y:S01]  /*02d0*/  FADD R23, R7, 0.0010000000474974513054 ;  /* 0x3a83126f07177421 */ /* 0x002fe20000000000 */
[----:B------:R-:W-:Y:S01]  /*02e0*/  FADD R6, R6, 0.0010000000474974513054 ;  /* 0x3a83126f06067421 */ /* 0x000fe20000000000 */
[----:B------:R-:W-:-:S05]  /*02f0*/  FADD R5, R5, 0.0010000000474974513054 ;  /* 0x3a83126f05057421 */ /* 0x000fca0000000000 */
[----:B----4-:R-:W1:Y:S01]  /*0300*/  MUFU.SQRT R24, R6 ;  /* 0x0000000600187308 */ /* 0x010e620000002000 */
[----:B--2---:R-:W-:-:S07]  /*0310*/  FSETP.GT.AND P6, PT, R28, 8.50705917302346158658e+37, PT ;  /* 0x7e8000001c00780b */ /* 0x004fce0003fc4000 */
[----:B------:R-:W2:Y:S01]  /*0320*/  MUFU.SQRT R23, R23 ;  /* 0x0000001700177308 */ /* 0x000ea20000002000 */
[----:B------:R-:W-:Y:S01]  /*0330*/  FSETP.GEU.AND P1, PT, R28, 1.175494350822287508e-38, PT ;  /* 0x008000001c00780b */ /* 0x000fe20003f2e000 */
[----:B------:R-:W-:-:S06]  /*0340*/  IMAD.MOV.U32 R7, RZ, RZ, 0x3e800000 ;  /* 0x3e800000ff077424 */ /* 0x000fcc00078e00ff */
[----:B------:R4:W0:Y:S01]  /*0350*/  MUFU.SQRT R29, R5 ;  /* 0x00000005001d7308 */ /* 0x0008220000002000 */
[----:B-1----:R-:W-:Y:S01]  /*0360*/  FSETP.GT.AND P4, PT, R24, 8.50705917302346158658e+37, PT ;  /* 0x7e8000001800780b */ /* 0x002fe20003f84000 */
[----:B------:R-:W-:Y:S01]  /*0370*/  @P6 FMUL R28, R28, 0.25 ;  /* 0x3e8000001c1c6820 */ /* 0x000fe20000400000 */
[----:B----4-:R-:W-:Y:S02]  /*0380*/  FSEL R5, R7, 1, P6 ;  /* 0x3f80000007057808 */ /* 0x010fe40003000000 */
[----:B--2---:R-:W-:Y:S01]  /*0390*/  FSETP.GT.AND P6, PT, R23, 8.50705917302346158658e+37, PT ;  /* 0x7e8000001700780b */ /* 0x004fe20003fc4000 */
[----:B------:R-:W-:Y:S01]  /*03a0*/  @!P1 FMUL R28, R28, 16777216 ;  /* 0x4b8000001c1c9820 */ /* 0x000fe20000400000 */
[----:B------:R-:W-:Y:S01]  /*03b0*/  FSETP.GEU.AND P5, PT, R24, 1.175494350822287508e-38, PT ;  /* 0x008000001800780b */ /* 0x000fe20003fae000 */
[----:B------:R-:W-:Y:S01]  /*03c0*/  @!P1 FMUL R5, R5, 16777216 ;  /* 0x4b80000005059820 */ /* 0x000fe20000400000 */
[----:B0-----:R-:W-:Y:S02]  /*03d0*/  FSETP.GT.AND P2, PT, R29, 8.50705917302346158658e+37, PT ;  /* 0x7e8000001d00780b */ /* 0x001fe40003f44000 */
[----:B------:R-:W-:-:S02]  /*03e0*/  FSETP.GEU.AND P1, PT, R23, 1.175494350822287508e-38, PT ;  /* 0x008000001700780b */ /* 0x000fc40003f2e000 */
[----:B------:R-:W-:Y:S01]  /*03f0*/  FSETP.GEU.AND P3, PT, R29, 1.175494350822287508e-38, PT ;  /* 0x008000001d00780b */ /* 0x000fe20003f6e000 */
[C---:B---3--:R-:W-:Y:S01]  /*0400*/  FADD R22, -R12.reuse, R8 ;  /* 0x000000080c167221 */ /* 0x048fe20000000100 */
[----:B-----5:R-:W-:Y:S01]  /*0410*/  FADD R16, -R12, R16 ;  /* 0x000000100c107221 */ /* 0x020fe20000000100 */
[----:B------:R-:W-:Y:S01]  /*0420*/  @P4 FMUL R24, R24, 0.25 ;  /* 0x3e80000018184820 */ /* 0x000fe20000400000 */
[----:B------:R-:W-:Y:S01]  /*0430*/  FADD R12, -R13, R9 ;  /* 0x000000090d0c7221 */ /* 0x000fe20000000100 */
[----:B------:R-:W-:Y:S01]  /*0440*/  @P6 FMUL R23, R23, 0.25 ;  /* 0x3e80000017176820 */ /* 0x000fe20000400000 */
[----:B------:R-:W0:Y:S01]  /*0450*/  LDC.64 R8, c[0x0][0x230] ;  /* 0x00008c00ff087b82 */ /* 0x000e220000000a00 */
[----:B------:R-:W-:Y:S02]  /*0460*/  @!P5 FMUL R24, R24, 16777216 ;  /* 0x4b8000001818d820 */ /* 0x000fe40000400000 */
[----:B------:R-:W-:Y:S02]  /*0470*/  @P2 FMUL R29, R29, 0.25 ;  /* 0x3e8000001d1d2820 */ /* 0x000fe40000400000 */
[----:B------:R-:W-:-:S02]  /*0480*/  @!P1 FMUL R23, R23, 16777216 ;  /* 0x4b80000017179820 */ /* 0x000fc40000400000 */
[----:B------:R-:W-:Y:S01]  /*0490*/  @!P3 FMUL R29, R29, 16777216 ;  /* 0x4b8000001d1db820 */ /* 0x000fe20000400000 */
[----:B------:R-:W1:Y:S01]  /*04a0*/  MUFU.RCP R6, R28 ;  /* 0x0000001c00067308 */ /* 0x000e620000001000 */
[----:B------:R-:W-:Y:S01]  /*04b0*/  FADD R17, -R13, R17 ;  /* 0x000000110d117221 */ /* 0x000fe20000000100 */
[C---:B------:R-:W-:Y:S01]  /*04c0*/  FADD R13, -R14.reuse, R10 ;  /* 0x0000000a0e0d7221 */ /* 0x040fe20000000100 */
[----:B------:R-:W-:-:S05]  /*04d0*/  FADD R18, -R14, R18 ;  /* 0x000000120e127221 */ /* 0x000fca0000000100 */
[----:B------:R2:W3:Y:S01]  /*04e0*/  MUFU.RCP R4, R29 ;  /* 0x0000001d00047308 */ /* 0x0004e20000001000 */
[----:B------:R-:W-:Y:S01]  /*04f0*/  FADD R14, -R15, R11 ;  /* 0x0000000b0f0e7221 */ /* 0x000fe20000000100 */
[----:B------:R-:W-:-:S06]  /*0500*/  FSEL R25, R7, 1, P2 ;  /* 0x3f80000007197808 */ /* 0x000fcc0001000000 */
[----:B------:R-:W4:Y:S01]  /*0510*/  MUFU.RCP R24, R24 ;  /* 0x0000001800187308 */ /* 0x000f220000001000 */
[----:B------:R-:W-:-:S07]  /*0520*/  FSEL R11, R7, 1, P4 ;  /* 0x3f800000070b7808 */ /* 0x000fce0002000000 */
[----:B------:R-:W5:Y:S01]  /*0530*/  MUFU.RCP R23, R23 ;  /* 0x0000001700177308 */ /* 0x000f620000001000 */
[----:B------:R-:W-:Y:S01]  /*0540*/  FSEL R10, R7, 1, P6 ;  /* 0x3f800000070a7808 */ /* 0x000fe20003000000 */
[----:B------:R-:W-:Y:S01]  /*0550*/  @!P3 FMUL R25, R25, 16777216 ;  /* 0x4b8000001919b820 */ /* 0x000fe20000400000 */
[----:B------:R-:W-:-:S03]  /*0560*/  @!P5 FMUL R11, R11, 16777216 ;  /* 0x4b8000000b0bd820 */ /* 0x000fc60000400000 */
[----:B------:R-:W-:Y:S01]  /*0570*/  @!P1 FMUL R10, R10, 16777216 ;  /* 0x4b8000000a0a9820 */ /* 0x000fe20000400000 */
[----:B------:R-:W-:Y:S01]  /*0580*/  FADD R19, -R15, R19 ;  /* 0x000000130f137221 */ /* 0x000fe20000000100 */
[----:B--2---:R-:W-:-:S04]  /*0590*/  IMAD.WIDE R28, R20, 0x4, R26 ;  /* 0x00000004141c7825 */ /* 0x004fc800078e021a */
[----:B-1----:R-:W-:Y:S01]  /*05a0*/  FMUL R15, R6, R5 ;  /* 0x00000005060f7220 */ /* 0x002fe20000400000 */
[----:B---3--:R-:W-:Y:S01]  /*05b0*/  FMUL R25, R4, R25 ;  /* 0x0000001904197220 */ /* 0x008fe20000400000 */
[----:B----4-:R-:W-:Y:S01]  /*05c0*/  FMUL R24, R24, R11 ;  /* 0x0000000b18187220 */ /* 0x010fe20000400000 */
[----:B0-----:R-:W-:Y:S01]  /*05d0*/  IMAD.WIDE R26, R20, 0x4, R8 ;  /* 0x00000004141a7825 */ /* 0x001fe200078e0208 */
[----:B------:R-:W-:Y:S02]  /*05e0*/  CS2R R4, SRZ ;  /* 0x0000000000047805 */ /* 0x000fe4000001ff00 */
[----:B------:R-:W-:Y:S01]  /*05f0*/  CS2R R6, SRZ ;  /* 0x0000000000067805 */ /* 0x000fe2000001ff00 */
[----:B-----5:R-:W-:Y:S01]  /*0600*/  FMUL R23, R23, R10 ;  /* 0x0000000a17177220 */ /* 0x020fe20000400000 */
[----:B------:R-:W-:Y:S02]  /*0610*/  CS2R R8, SRZ ;  /* 0x0000000000087805 */ /* 0x000fe4000001ff00 */
[----:B------:R-:W-:-:S02]  /*0620*/  CS2R R10, SRZ ;  /* 0x00000000000a7805 */ /* 0x000fc4000001ff00 */
[----:B------:R-:W2:Y:S04]  /*0630*/  @!P0 LDG.E.EL.128 R4, desc[UR6][R28.64] ;  /* 0x000000061c048981 */ /* 0x000ea8000c2e1d00 */
[----:B------:R0:W2:Y:S01]  /*0640*/  @!P0 LDG.E.EL.128 R8, desc[UR6][R26.64] ;  /* 0x000000061a088981 */ /* 0x0000a2000c2e1d00 */
[----:B------:R-:W0:Y:S01]  /*0650*/  S2R R20, SR_TID.X ;  /* 0x0000000000147919 */ /* 0x000e220000002100 */
[----:B------:R-:W1:Y:S01]  /*0660*/  S2UR UR5, SR_CgaCtaId ;  /* 0x00000000000579c3 */ /* 0x000e620000008800 */
[C---:B------:R-:W-:Y:S01]  /*0670*/  FMUL R17, R25.reuse, R17 ;  /* 0x0000001119117220 */ /* 0x040fe20000400000 */
[----:B------:R-:W-:Y:S01]  /*0680*/  FMUL R12, R25, R12 ;  /* 0x0000000c190c7220 */ /* 0x000fe20000400000 */
[C---:B------:R-:W-:Y:S01]  /*0690*/  FMUL R25, R15.reuse, R16 ;  /* 0x000000100f197220 */ /* 0x040fe20000400000 */
[----:B------:R-:W-:Y:S01]  /*06a0*/  UMOV UR4, 0x400 ;  /* 0x0000040000047882 */ /* 0x000fe20000000000 */
[----:B------:R-:W-:Y:S01]  /*06b0*/  FMUL R15, R15, R22 ;  /* 0x000000160f0f7220 */ /* 0x000fe20000400000 */
[----:B------:R-:W-:Y:S01]  /*06c0*/  FMUL R13, R24, R13 ;  /* 0x0000000d180d7220 */ /* 0x000fe20000400000 */
[----:B------:R-:W-:Y:S01]  /*06d0*/  FMUL R14, R23, R14 ;  /* 0x0000000e170e7220 */ /* 0x000fe20000400000 */
[----:B-1----:R-:W-:Y:S01]  /*06e0*/  UPRMT UR4, UR5, 0x654, UR4 ;  /* 0x0000065405047896 */ /* 0x002fe20008000004 */
[----:B0-----:R-:W-:-:S04]  /*06f0*/  SHF.L.U32 R26, R20, 0x7, RZ ;  /* 0x00000007141a7819 */ /* 0x001fc800000006ff */
[----:B------:R-:W-:-:S04]  /*0700*/  LOP3.LUT R16, R26, 0x380, RZ, 0xc0, !PT ;  /* 0x000003801a107812 */ /* 0x000fc800078ec0ff */
[C---:B------:R-:W-:Y:S02]  /*0710*/  LOP3.LUT R22, R16.reuse, 0x20, RZ, 0xfc, !PT ;  /* 0x0000002010167812 */ /* 0x040fe400078efcff */
[C---:B------:R-:W-:Y:S02]  /*0720*/  LOP3.LUT R26, R16.reuse, 0x40, RZ, 0xfc, !PT ;  /* 0x00000040101a7812 */ /* 0x040fe400078efcff */
[----:B------:R-:W-:Y:S02]  /*0730*/  LOP3.LUT R27, R16, 0x60, RZ, 0xfc, !PT ;  /* 0x00000060101b7812 */ /* 0x000fe400078efcff */
[----:B------:R-:W-:-:S04]  /*0740*/  SHF.R.U32.HI R20, RZ, 0x1, R20 ;  /* 0x00000001ff147819 */ /* 0x000fc80000011614 */
[----:B------:R-:W-:Y:S02]  /*0750*/  LOP3.LUT R20, R20, 0x3c, RZ, 0xc0, !PT ;  /* 0x0000003c14147812 */ /* 0x000fe400078ec0ff */
[----:B------:R-:W-:Y:S01]  /*0760*/  LOP3.LUT R0, R0, 0x1c, R3, 0xf8, !PT ;  /* 0x0000001c00007812 */ /* 0x000fe200078ef803 */
[-CC-:B--2---:R-:W-:Y:S01]  /*0770*/  FFMA R15, R15, R4.reuse, R8.reuse ;  /* 0x000000040f0f7223 */ /* 0x184fe20000000008 */
[----:B------:R-:W-:Y:S01]  /*0780*/  FFMA R4, R25, R4, R8 ;  /* 0x0000000419047223 */ /* 0x000fe20000000008 */
[C---:B------:R-:W-:Y:S02]  /*0790*/  LOP3.LUT R25, R16.reuse, R21, RZ, 0xfc, !PT ;  /* 0x0000001510197212 */ /* 0x040fe400078efcff */
[----:B------:R-:W-:Y:S01]  /*07a0*/  LEA.HI R8, R16, UR4, RZ, 0x1d ;  /* 0x0000000410087c11 */ /* 0x000fe2000f8fe8ff */
[----:B------:R-:W-:Y:S01]  /*07b0*/  FFMA R12, R12, R5, R9 ;  /* 0x000000050c0c7223 */ /* 0x000fe20000000009 */
[----:B------:R-:W-:Y:S01]  /*07c0*/  LEA.HI R16, R22, UR4, RZ, 0x1d ;  /* 0x0000000416107c11 */ /* 0x000fe2000f8fe8ff */
[--C-:B------:R-:W-:Y:S01]  /*07d0*/  FFMA R13, R13, R6, R10.reuse ;  /* 0x000000060d0d7223 */ /* 0x100fe2000000000a */
[----:B------:R-:W-:Y:S01]  /*07e0*/  LEA.HI R22, R26, UR4, RZ, 0x1d ;  /* 0x000000041a167c11 */ /* 0x000fe2000f8fe8ff */
[----:B------:R-:W-:Y:S01]  /*07f0*/  FFMA R14, R14, R7, R11 ;  /* 0x000000070e0e7223 */ /* 0x000fe2000000000b */
[----:B------:R-:W-:Y:S01]  /*0800*/  LEA.HI R26, R27, UR4, RZ, 0x1d ;  /* 0x000000041b1a7c11 */ /* 0x000fe2000f8fe8ff */
[----:B------:R-:W-:Y:S01]  /*0810*/  FMUL R27, R24, R18 ;  /* 0x00000012181b7220 */ /* 0x000fe20000400000 */
[----:B------:R-:W-:Y:S01]  /*0820*/  FMUL R18, R23, R19 ;  /* 0x0000001317127220 */ /* 0x000fe20000400000 */
[----:B------:R-:W-:Y:S01]  /*0830*/  FSETP.GEU.AND P3, PT, R15, RZ, PT ;  /* 0x000000ff0f00720b */ /* 0x000fe20003f6e000 */
[----:B------:R-:W-:Y:S01]  /*0840*/  FFMA R17, R17, R5, R9 ;  /* 0x0000000511117223 */ /* 0x000fe20000000009 */
[----:B------:R-:W-:Y:S01]  /*0850*/  FSETP.GEU.AND P2, PT, R12, RZ, PT ;  /* 0x000000ff0c00720b */ /* 0x000fe20003f4e000 */
[----:B------:R-:W-:Y:S01]  /*0860*/  FFMA R27, R27, R6, R10 ;  /* 0x000000061b1b7223 */ /* 0x000fe2000000000a */
[----:B------:R-:W-:Y:S01]  /*0870*/  FSETP.GEU.AND P1, PT, R13, RZ, PT ;  /* 0x000000ff0d00720b */ /* 0x000fe20003f2e000 */
[----:B------:R-:W-:Y:S01]  /*0880*/  FFMA R18, R18, R7, R11 ;  /* 0x0000000712127223 */ /* 0x000fe2000000000b */
[----:B------:R-:W-:Y:S01]  /*0890*/  FSETP.GEU.AND P0, PT, R14, RZ, PT ;  /* 0x000000ff0e00720b */ /* 0x000fe20003f0e000 */
[----:B------:R-:W-:Y:S01]  /*08a0*/  IMAD R8, R25, 0x4, R8 ;  /* 0x0000000419087824 */ /* 0x000fe200078e0208 */
[----:B------:R-:W-:Y:S01]  /*08b0*/  FSEL R15, R15, RZ, P3 ;  /* 0x000000ff0f0f7208 */ /* 0x000fe20001800000 */
[----:B------:R-:W-:Y:S01]  /*08c0*/  IMAD R16, R25, 0x4, R16 ;  /* 0x0000000419107824 */ /* 0x000fe200078e0210 */
[----:B------:R-:W-:-:S02]  /*08d0*/  FSEL R5, R12, RZ, P2 ;  /* 0x000000ff0c057208 */ /* 0x000fc40001000000 */
[----:B------:R-:W-:Y:S01]  /*08e0*/  FSETP.GEU.AND P3, PT, R4, RZ, PT ;  /* 0x000000ff0400720b */ /* 0x000fe20003f6e000 */
[----:B------:R-:W-:Y:S01]  /*08f0*/  IMAD R22, R25, 0x4, R22 ;  /* 0x0000000419167824 */ /* 0x000fe200078e0216 */
[----:B------:R-:W-:Y:S02]  /*0900*/  FSEL R13, R13, RZ, P1 ;  /* 0x000000ff0d0d7208 */ /* 0x000fe40000800000 */
[----:B------:R-:W-:Y:S02]  /*0910*/  FSETP.GEU.AND P2, PT, R17, RZ, PT ;  /* 0x000000ff1100720b */ /* 0x000fe40003f4e000 */
[----:B------:R-:W-:Y:S02]  /*0920*/  FSEL R14, R14, RZ, P0 ;  /* 0x000000ff0e0e7208 */ /* 0x000fe40000000000 */
[----:B------:R-:W-:Y:S02]  /*0930*/  FSETP.GEU.AND P1, PT, R27, RZ, PT ;  /* 0x000000ff1b00720b */ /* 0x000fe40003f2e000 */
[----:B------:R-:W-:-:S02]  /*0940*/  LEA R25, R25, R26, 0x2 ;  /* 0x0000001a19197211 */ /* 0x000fc400078e10ff */
[----:B------:R-:W-:Y:S01]  /*0950*/  FSETP.GEU.AND P0, PT, R18, RZ, PT ;  /* 0x000000ff1200720b */ /* 0x000fe20003f0e000 */
[----:B------:R-:W-:Y:S01]  /*0960*/  STS [R8], R15 ;  /* 0x0000000f08007388 */ /* 0x000fe20000000800 */
[----:B------:R-:W-:Y:S02]  /*0970*/  FSEL R9, R4, RZ, P3 ;  /* 0x000000ff04097208 */ /* 0x000fe40001800000 */
[----:B------:R-:W-:Y:S01]  /*0980*/  FSEL R17, R17, RZ, P2 ;  /* 0x000000ff11117208 */ /* 0x000fe20001000000 */
[----:B------:R-:W-:Y:S01]  /*0990*/  STS [R16+0x80], R5 ;  /* 0x0000800510007388 */ /* 0x000fe20000000800 */
[----:B------:R-:W-:Y:S02]  /*09a0*/  FSEL R27, R27, RZ, P1 ;  /* 0x000000ff1b1b7208 */ /* 0x000fe40000800000 */
[----:B------:R-:W-:Y:S01]  /*09b0*/  FSEL R18, R18, RZ, P0 ;  /* 0x000000ff12127208 */ /* 0x000fe20000000000 */
[----:B------:R-:W-:Y:S04]  /*09c0*/  STS [R22+0x100], R13 ;  /* 0x0001000d16007388 */ /* 0x000fe80000000800 */
[----:B------:R-:W-:Y:S04]  /*09d0*/  STS [R25+0x180], R14 ;  /* 0x0001800e19007388 */ /* 0x000fe80000000800 */
[----:B------:R0:W-:Y:S04]  /*09e0*/  STS [R8+0x40], R9 ;  /* 0x0000400908007388 */ /* 0x0001e80000000800 */
[----:B------:R-:W-:Y:S04]  /*09f0*/  STS [R16+0xc0], R17 ;  /* 0x0000c01110007388 */ /* 0x000fe80000000800 */
[----:B------:R-:W-:Y:S01]  /*0a00*/  STS [R22+0x140], R27 ;  /* 0x0001401b16007388 */ /* 0x000fe20000000800 */
[----:B------:R-:W-:Y:S01]  /*0a10*/  LOP3.LUT R10, R3, 0x1fc, RZ, 0xc0, !PT ;  /* 0x000001fc030a7812 */ /* 0x000fe200078ec0ff */
[----:B------:R-:W-:Y:S01]  /*0a20*/  VIADD R7, R20, UR4 ;  /* 0x0000000414077c36 */ /* 0x000fe20008000000 */
[----:B------:R-:W-:Y:S01]  /*0a30*/  LOP3.LUT R11, R2, R21, RZ, 0xfc, !PT ;  /* 0x00000015020b7212 */ /* 0x000fe200078efcff */
[----:B------:R-:W-:Y:S01]  /*0a40*/  STS [R25+0x1c0], R18 ;  /* 0x0001c01219007388 */ /* 0x000fe20000000800 */
[----:B0-----:R-:W0:Y:S01]  /*0a50*/  LDC.64 R8, c[0x0][0x238] ;  /* 0x00008e00ff087b82 */ /* 0x001e220000000a00 */
[----:B------:R-:W-:-:S07]  /*0a60*/  IMAD R14, R10, 0x4, R7 ;  /* 0x000000040a0e7824 */ /* 0x000fce00078e0207 */
[----:B------:R-:W-:Y:S01]  /*0a70*/  BAR.SYNC.DEFER_BLOCKING 0x0 ;  /* 0x0000000000007b1d */ /* 0x000fe20000010000 */
[----:B------:R-:W-:-:S05]  /*0a80*/  IMAD.HI R12, R11, 0x2aaaaaab, RZ ;  /* 0x2aaaaaab0b0c7827 */ /* 0x000fca00078e02ff */
[----:B------:R-:W-:Y:S01]  /*0a90*/  SHF.R.U32.HI R13, RZ, 0x1f, R12 ;  /* 0x0000001fff0d7819 */ /* 0x000fe2000001160c */
[----:B------:R-:W-:Y:S04]  /*0aa0*/  LDS R4, [R14] ;  /* 0x000000000e047984 */ /* 0x000fe80000000800 */
[----:B------:R-:W-:Y:S04]  /*0ab0*/  LDS R5, [R14+0x4] ;  /* 0x000004000e057984 */ /* 0x000fe80000000800 */
[----:B------:R-:W-:Y:S04]  /*0ac0*/  LDS R6, [R14+0x8] ;  /* 0x000008000e067984 */ /* 0x000fe80000000800 */
[----:B------:R-:W1:Y:S01]  /*0ad0*/  LDS R7, [R14+0xc] ;  /* 0x00000c000e077984 */ /* 0x000e620000000800 */
[----:B------:R-:W-:-:S02]  /*0ae0*/  LEA.HI.SX32 R12, R12, R13, 0x1a ;  /* 0x0000000d0c0c7211 */ /* 0x000fc400078fd2ff */
[----:B------:R-:W-:Y:S02]  /*0af0*/  ISETP.GE.AND P0, PT, R0, 0x24, PT ;  /* 0x000000240000780c */ /* 0x000fe40003f06270 */
[----:B------:R-:W-:Y:S01]  /*0b00*/  LOP3.LUT R21, R2, 0x10, R21, 0xfe, !PT ;  /* 0x0000001002157812 */ /* 0x000fe200078efe15 */
[----:B------:R-:W-:Y:S01]  /*0b10*/  IMAD R3, R12, -0x180, R11 ;  /* 0xfffffe800c037824 */ /* 0x000fe200078e020b */
[----:B------:R-:W-:Y:S02]  /*0b20*/  LOP3.LUT R13, R10, 0x200, RZ, 0xfc, !PT ;  /* 0x000002000a0d7812 */ /* 0x000fe400078efcff */
[----:B------:R-:W-:Y:S01]  /*0b30*/  ISETP.LT.AND P1, PT, R11, 0x600, !P0 ;  /* 0x000006000b00780c */ /* 0x000fe20004721270 */
[----:B------:R-:W-:Y:S01]  /*0b40*/  IMAD R3, R3, 0x24, R0 ;  /* 0x0000002403037824 */ /* 0x000fe200078e0200 */
[----:B------:R-:W-:Y:S02]  /*0b50*/  ISETP.LT.AND P0, PT, R21, 0x600, !P0 ;  /* 0x000006001500780c */ /* 0x000fe40004701270 */
[----:B------:R-:W-:Y:S01]  /*0b60*/  SHF.R.U32.HI R13, RZ, 0x3, R13 ;  /* 0x00000003ff0d7819 */ /* 0x000fe2000001160d */
[----:B------:R-:W-:-:S03]  /*0b70*/  IMAD R3, R12, 0x6c00, R3 ;  /* 0x00006c000c037824 */ /* 0x000fc600078e0203 */
[----:B------:R-:W-:Y:S01]  /*0b80*/  LOP3.LUT R13, R13, 0x7c, RZ, 0xc0, !PT ;  /* 0x0000007c0d0d7812 */ /* 0x000fe200078ec0ff */
[----:B0-----:R-:W-:-:S03]  /*0b90*/  IMAD.WIDE R2, R3, 0x4, R8 ;  /* 0x0000000403027825 */ /* 0x001fc600078e0208 */
[----:B------:R-:W-:-:S05]  /*0ba0*/  IADD3 R13, R13, UR4, RZ ;  /* 0x000000040d0d7c10 */ /* 0x000fca000fffe0ff */
[----:B------:R-:W-:Y:S01]  /*0bb0*/  IMAD R13, R10, 0x4, R13 ;  /* 0x000000040a0d7824 */ /* 0x000fe200078e020d */
[----:B-1----:R0:W-:Y:S02]  /*0bc0*/  @P1 STG.E.128 desc[UR6][R2.64], R4 ;  /* 0x0000000402001986 */ /* 0x0021e4000c101d06 */
[----:B0-----:R-:W-:Y:S05]  /*0bd0*/  @!P0 EXIT ;  /* 0x000000000000894d */ /* 0x001fea0003800000 */
[----:B0-----:R-:W-:Y:S01]  /*0be0*/  LDS R4, [R13+0x800] ;  /* 0x000800000d047984 */ /* 0x001fe20000000800 */
[----:B------:R-:W-:-:S03]  /*0bf0*/  IMAD.HI R2, R21, 0x2aaaaaab, RZ ;  /* 0x2aaaaaab15027827 */ /* 0x000fc600078e02ff */
[----:B------:R-:W-:Y:S02]  /*0c00*/  LDS R5, [R13+0x804] ;  /* 0x000804000d057984 */ /* 0x000fe40000000800 */
[----:B------:R-:W-:Y:S02]  /*0c10*/  SHF.R.U32.HI R3, RZ, 0x1f, R2 ;  /* 0x0000001fff037819 */ /* 0x000fe40000011602 */
[----:B------:R-:W-:Y:S02]  /*0c20*/  LDS R6, [R13+0x808] ;  /* 0x000808000d067984 */ /* 0x000fe40000000800 */
[----:B------:R-:W-:Y:S02]  /*0c30*/  LEA.HI.SX32 R2, R2, R3, 0x1a ;  /* 0x0000000302027211 */ /* 0x000fe400078fd2ff */
[----:B------:R-:W0:Y:S03]  /*0c40*/  LDS R7, [R13+0x80c] ;  /* 0x00080c000d077984 */ /* 0x000e260000000800 */
[----:B------:R-:W-:-:S04]  /*0c50*/  IMAD R21, R2, -0x180, R21 ;  /* 0xfffffe8002157824 */ /* 0x000fc800078e0215 */
[----:B------:R-:W-:-:S04]  /*0c60*/  IMAD R21, R21, 0x24, R0 ;  /* 0x0000002415157824 */ /* 0x000fc800078e0200 */
[----:B------:R-:W-:-:S04]  /*0c70*/  IMAD R21, R2, 0x6c00, R21 ;  /* 0x00006c0002157824 */ /* 0x000fc800078e0215 */
[----:B------:R-:W-:-:S05]  /*0c80*/  IMAD.WIDE R8, R21, 0x4, R8 ;  /* 0x0000000415087825 */ /* 0x000fca00078e0208 */
[----:B0-----:R-:W-:Y:S01]  /*0c90*/  STG.E.128 desc[UR6][R8.64], R4 ;  /* 0x0000000408007986 */ /* 0x001fe2000c101d06 */
[----:B------:R-:W-:Y:S05]  /*0ca0*/  EXIT ;  /* 0x000000000000794d */ /* 0x000fea0003800000 */
.L_x_0:
[----:B------:R-:W-:-:S00]  /*0cb0*/  BRA `(.L_x_0) ;  /* 0xfffffffc00fc7947 */ /* 0x000fc0000383ffff */
[----:B------:R-:W-:-:S00]  /*0cc0*/  NOP ;  /* 0x0000000000007918 */ /* 0x000fc00000000000 */
        /* <DEDUP_REMOVED lines=11> */
.L_x_1:


//--------------------- .nv.global.init           --------------------------
	.section	.nv.global.init,"aw",@progbits
.nv.global.init:
	.type		_$_str,@object
	.size		_$_str,(_$_str_$_2 - _$_str)
_$_str:
        /*0000*/ 	.byte	0x5f, 0x5f, 0x43, 0x55, 0x44, 0x41, 0x5f, 0x46, 0x54, 0x5a, 0x00
	.type		_$_str_$_2,@object
	.size		_$_str_$_2,(.L_1 - _$_str_$_2)
_$_str_$_2:
        /*000b*/ 	.byte	0x5f, 0x5f, 0x43, 0x55, 0x44, 0x41, 0x5f, 0x50, 0x52, 0x45, 0x43, 0x5f, 0x53, 0x51, 0x52, 0x54
        /*001b*/ 	.byte	0x00
.L_1:


//--------------------- .nv.shared.triton_poi_fused__native_batch_norm_legit_no_training_relu_34 --------------------------
	.section	.nv.shared.triton_poi_fused__native_batch_norm_legit_no_training_relu_34,"aw",@nobits
	.sectionflags	@""
	.align	16
	.zero		1024


//--------------------- .nv.constant0.triton_poi_fused__native_batch_norm_legit_no_training_relu_34 --------------------------
	.section	.nv.constant0.triton_poi_fused__native_batch_norm_legit_no_training_relu_34,"a",@progbits
	.sectionflags	@""
	.align	4
.nv.constant0.triton_poi_fused__native_batch_norm_legit_no_training_relu_34:
	.zero		584
